//
// Generated by NVIDIA NVVM Compiler
//
// Compiler Build ID: CL-36424714
// Cuda compilation tools, release 13.0, V13.0.88
// Based on NVVM 20.0.0
//

.version 9.0
.target sm_100
.address_size 64

	// .globl	_Z10bucket_addPiS_
.global .attribute(.managed) .align 4 .b8 bucket[20];
.global .attribute(.managed) .align 4 .u32 end;

.visible .entry _Z10bucket_addPiS_(
	.param .u64 .ptr .align 1 _Z10bucket_addPiS__param_0,
	.param .u64 .ptr .align 1 _Z10bucket_addPiS__param_1
)
{
	.reg .pred 	%p<2>;
	.reg .b32 	%r<7>;
	.reg .b64 	%rd<9>;

	ld.param.u64 	%rd1, [_Z10bucket_addPiS__param_0];
	ld.param.u64 	%rd2, [_Z10bucket_addPiS__param_1];
	mov.u32 	%r2, %ctaid.x;
	mov.u32 	%r3, %ntid.x;
	mov.u32 	%r4, %tid.x;
	mad.lo.s32 	%r1, %r2, %r3, %r4;
	setp.gt.s32 	%p1, %r1, 49;
	@%p1 bra 	$L__BB0_2;
	cvta.to.global.u64 	%rd3, %rd2;
	cvta.to.global.u64 	%rd4, %rd1;
	mul.wide.s32 	%rd5, %r1, 4;
	add.s64 	%rd6, %rd3, %rd5;
	ld.global.u32 	%r5, [%rd6];
	mul.wide.s32 	%rd7, %r5, 4;
	add.s64 	%rd8, %rd4, %rd7;
	atom.global.add.u32 	%r6, [%rd8], 1;
$L__BB0_2:
	ret;

}
	// .globl	_Z13bucket_removePiS_ii
.visible .entry _Z13bucket_removePiS_ii(
	.param .u64 .ptr .align 1 _Z13bucket_removePiS_ii_param_0,
	.param .u64 .ptr .align 1 _Z13bucket_removePiS_ii_param_1,
	.param .u32 _Z13bucket_removePiS_ii_param_2,
	.param .u32 _Z13bucket_removePiS_ii_param_3
)
{
	.reg .pred 	%p<2>;
	.reg .b32 	%r<9>;
	.reg .b64 	%rd<5>;

	ld.param.u64 	%rd1, [_Z13bucket_removePiS_ii_param_1];
	ld.param.u32 	%r2, [_Z13bucket_removePiS_ii_param_2];
	ld.param.u32 	%r3, [_Z13bucket_removePiS_ii_param_3];
	mov.u32 	%r4, %ctaid.x;
	mov.u32 	%r5, %ntid.x;
	mov.u32 	%r6, %tid.x;
	mad.lo.s32 	%r1, %r4, %r5, %r6;
	add.s32 	%r7, %r3, 50;
	setp.ge.s32 	%p1, %r1, %r7;
	@%p1 bra 	$L__BB1_2;
	cvta.to.global.u64 	%rd2, %rd1;
	add.s32 	%r8, %r3, %r1;
	mul.wide.s32 	%rd3, %r8, 4;
	add.s64 	%rd4, %rd2, %rd3;
	st.global.u32 	[%rd4], %r2;
$L__BB1_2:
	ret;

}


// ===== COMPILED SASS (sm_100) =====

	.target	sm_100

	.elftype	@"ET_EXEC"


//--------------------- .note.nv.tkinfo           --------------------------
	.section	.note.nv.tkinfo,"",@"SHT_NOTE"
	.sectionflags	@"SHF_NOTE_NV_TKINFO"
	.tkinfo
        /*0018*/ 	.word	0x00000002
        /*0030*/ 	.string	""
        /*0030*/ 	.string	"ptxas"
        /*0030*/ 	.string	"Cuda compilation tools, release 13.0, V13.0.88"
        /*0030*/ 	.string	"Build cuda_13.0.r13.0/compiler.36424714_0"
        /*0030*/ 	.string	"-arch sm_100 -m 64 "



//--------------------- .note.nv.cuinfo           --------------------------
	.section	.note.nv.cuinfo,"",@"SHT_NOTE"
	.sectionflags	@"SHF_NOTE_NV_CUINFO"
        /*0018*/ 	.short	0x0002
        /*001a*/ 	.short	0x0064
        /*001c*/ 	.short	0x0082
	.zero		2


//--------------------- .nv.info                  --------------------------
	.section	.nv.info,"",@"SHT_CUDA_INFO"
	.align	4


	//----- nvinfo : EIATTR_REGCOUNT
	.align		4
        /*0000*/ 	.byte	0x04, 0x2f
        /*0002*/ 	.short	(.L_3 - .L_2)
	.align		4
.L_2:
        /*0004*/ 	.word	index@(_Z10bucket_addPiS_)
        /*0008*/ 	.word	0x0000000a


	//----- nvinfo : EIATTR_FRAME_SIZE
	.align		4
.L_3:
        /*000c*/ 	.byte	0x04, 0x11
        /*000e*/ 	.short	(.L_5 - .L_4)
	.align		4
.L_4:
        /*0010*/ 	.word	index@(_Z10bucket_addPiS_)
        /*0014*/ 	.word	0x00000000


	//----- nvinfo : EIATTR_REGCOUNT
	.align		4
.L_5:
        /*0018*/ 	.byte	0x04, 0x2f
        /*001a*/ 	.short	(.L_7 - .L_6)
	.align		4
.L_6:
        /*001c*/ 	.word	index@(_Z13bucket_removePiS_ii)
        /*0020*/ 	.word	0x0000000a


	//----- nvinfo : EIATTR_FRAME_SIZE
	.align		4
.L_7:
        /*0024*/ 	.byte	0x04, 0x11
        /*0026*/ 	.short	(.L_9 - .L_8)
	.align		4
.L_8:
        /*0028*/ 	.word	index@(_Z13bucket_removePiS_ii)
        /*002c*/ 	.word	0x00000000


	//----- nvinfo : EIATTR_MIN_STACK_SIZE
	.align		4
.L_9:
        /*0030*/ 	.byte	0x04, 0x12
        /*0032*/ 	.short	(.L_11 - .L_10)
	.align		4
.L_10:
        /*0034*/ 	.word	index@(_Z13bucket_removePiS_ii)
        /*0038*/ 	.word	0x00000000


	//----- nvinfo : EIATTR_MIN_STACK_SIZE
	.align		4
.L_11:
        /*003c*/ 	.byte	0x04, 0x12
        /*003e*/ 	.short	(.L_13 - .L_12)
	.align		4
.L_12:
        /*0040*/ 	.word	index@(_Z10bucket_addPiS_)
        /*0044*/ 	.word	0x00000000
.L_13:


//--------------------- .nv.compat                --------------------------
	.section	.nv.compat,"",@"SHT_CUDA_COMPAT_INFO"
	.align	4
        /*0000*/ 	.byte	0x02, 0x09, 0x00, 0x00, 0x02, 0x02, 0x01, 0x00, 0x02, 0x05, 0x05, 0x00, 0x03, 0x07, 0x01, 0x01
        /*0010*/ 	.byte	0x02, 0x03, 0x00, 0x00, 0x02, 0x06, 0x01, 0x00, 0x04, 0x0b, 0x08, 0x00, 0x09, 0x00, 0x00, 0x00
        /*0020*/ 	.byte	0x00, 0x00, 0x00, 0x00


//--------------------- .nv.info._Z13bucket_removePiS_ii --------------------------
	.section	.nv.info._Z13bucket_removePiS_ii,"",@"SHT_CUDA_INFO"
	.sectionflags	@""
	.align	4


	//----- nvinfo : EIATTR_CUDA_API_VERSION
	.align		4
        /*0000*/ 	.byte	0x04, 0x37
        /*0002*/ 	.short	(.L_15 - .L_14)
.L_14:
        /*0004*/ 	.word	0x00000082


	//----- nvinfo : EIATTR_KPARAM_INFO
	.align		4
.L_15:
        /*0008*/ 	.byte	0x04, 0x17
        /*000a*/ 	.short	(.L_17 - .L_16)
.L_16:
        /*000c*/ 	.word	0x00000000
        /*0010*/ 	.short	0x0003
        /*0012*/ 	.short	0x0014
        /*0014*/ 	.byte	0x00, 0xf0, 0x11, 0x00


	//----- nvinfo : EIATTR_KPARAM_INFO
	.align		4
.L_17:
        /*0018*/ 	.byte	0x04, 0x17
        /*001a*/ 	.short	(.L_19 - .L_18)
.L_18:
        /*001c*/ 	.word	0x00000000
        /*0020*/ 	.short	0x0002
        /*0022*/ 	.short	0x0010
        /*0024*/ 	.byte	0x00, 0xf0, 0x11, 0x00


	//----- nvinfo : EIATTR_KPARAM_INFO
	.align		4
.L_19:
        /*0028*/ 	.byte	0x04, 0x17
        /*002a*/ 	.short	(.L_21 - .L_20)
.L_20:
        /*002c*/ 	.word	0x00000000
        /*0030*/ 	.short	0x0001
        /*0032*/ 	.short	0x0008
        /*0034*/ 	.byte	0x00, 0xf5, 0x21, 0x00


	//----- nvinfo : EIATTR_KPARAM_INFO
	.align		4
.L_21:
        /*0038*/ 	.byte	0x04, 0x17
        /*003a*/ 	.short	(.L_23 - .L_22)
.L_22:
        /*003c*/ 	.word	0x00000000
        /*0040*/ 	.short	0x0000
        /*0042*/ 	.short	0x0000
        /*0044*/ 	.byte	0x00, 0xf5, 0x21, 0x00


	//----- nvinfo : EIATTR_SPARSE_MMA_MASK
	.align		4
.L_23:
        /*0048*/ 	.byte	0x03, 0x50
        /*004a*/ 	.short	0x0000


	//----- nvinfo : EIATTR_MAXREG_COUNT
	.align		4
        /*004c*/ 	.byte	0x03, 0x1b
        /*004e*/ 	.short	0x00ff


	//----- nvinfo : EIATTR_MERCURY_ISA_VERSION
	.align		4
        /*0050*/ 	.byte	0x03, 0x5f
        /*0052*/ 	.short	0x0101


	//----- nvinfo : EIATTR_VRC_CTA_INIT_COUNT
	.align		4
        /*0054*/ 	.byte	0x02, 0x4a
	.zero		1
	.zero		1


	//----- nvinfo : EIATTR_EXIT_INSTR_OFFSETS
	.align		4
        /*0058*/ 	.byte	0x04, 0x1c
        /*005a*/ 	.short	(.L_25 - .L_24)


	//   ....[0]....
.L_24:
        /*005c*/ 	.word	0x00000080


	//   ....[1]....
        /*0060*/ 	.word	0x000000f0


	//----- nvinfo : EIATTR_CBANK_PARAM_SIZE
	.align		4
.L_25:
        /*0064*/ 	.byte	0x03, 0x19
        /*0066*/ 	.short	0x0018


	//----- nvinfo : EIATTR_PARAM_CBANK
	.align		4
        /*0068*/ 	.byte	0x04, 0x0a
        /*006a*/ 	.short	(.L_27 - .L_26)
	.align		4
.L_26:
        /*006c*/ 	.word	index@(.nv.constant0._Z13bucket_removePiS_ii)
        /*0070*/ 	.short	0x0380
        /*0072*/ 	.short	0x0018


	//----- nvinfo : EIATTR_SW_WAR
	.align		4
.L_27:
        /*0074*/ 	.byte	0x04, 0x36
        /*0076*/ 	.short	(.L_29 - .L_28)
.L_28:
        /*0078*/ 	.word	0x00000008
.L_29:


//--------------------- .nv.info._Z10bucket_addPiS_ --------------------------
	.section	.nv.info._Z10bucket_addPiS_,"",@"SHT_CUDA_INFO"
	.sectionflags	@""
	.align	4


	//----- nvinfo : EIATTR_CUDA_API_VERSION
	.align		4
        /*0000*/ 	.byte	0x04, 0x37
        /*0002*/ 	.short	(.L_31 - .L_30)
.L_30:
        /*0004*/ 	.word	0x00000082


	//----- nvinfo : EIATTR_KPARAM_INFO
	.align		4
.L_31:
        /*0008*/ 	.byte	0x04, 0x17
        /*000a*/ 	.short	(.L_33 - .L_32)
.L_32:
        /*000c*/ 	.word	0x00000000
        /*0010*/ 	.short	0x0001
        /*0012*/ 	.short	0x0008
        /*0014*/ 	.byte	0x00, 0xf5, 0x21, 0x00


	//----- nvinfo : EIATTR_KPARAM_INFO
	.align		4
.L_33:
        /*0018*/ 	.byte	0x04, 0x17
        /*001a*/ 	.short	(.L_35 - .L_34)
.L_34:
        /*001c*/ 	.word	0x00000000
        /*0020*/ 	.short	0x0000
        /*0022*/ 	.short	0x0000
        /*0024*/ 	.byte	0x00, 0xf5, 0x21, 0x00


	//----- nvinfo : EIATTR_SPARSE_MMA_MASK
	.align		4
.L_35:
        /*0028*/ 	.byte	0x03, 0x50
        /*002a*/ 	.short	0x0000


	//----- nvinfo : EIATTR_MAXREG_COUNT
	.align		4
        /*002c*/ 	.byte	0x03, 0x1b
        /*002e*/ 	.short	0x00ff


	//----- nvinfo : EIATTR_MERCURY_ISA_VERSION
	.align		4
        /*0030*/ 	.byte	0x03, 0x5f
        /*0032*/ 	.short	0x0101


	//----- nvinfo : EIATTR_VRC_CTA_INIT_COUNT
	.align		4
        /*0034*/ 	.byte	0x02, 0x4a
	.zero		1
	.zero		1


	//----- nvinfo : EIATTR_EXIT_INSTR_OFFSETS
	.align		4
        /*0038*/ 	.byte	0x04, 0x1c
        /*003a*/ 	.short	(.L_37 - .L_36)


	//   ....[0]....
.L_36:
        /*003c*/ 	.word	0x00000060


	//   ....[1]....
        /*0040*/ 	.word	0x000000f0


	//----- nvinfo : EIATTR_CBANK_PARAM_SIZE
	.align		4
.L_37:
        /*0044*/ 	.byte	0x03, 0x19
        /*0046*/ 	.short	0x0010


	//----- nvinfo : EIATTR_PARAM_CBANK
	.align		4
        /*0048*/ 	.byte	0x04, 0x0a
        /*004a*/ 	.short	(.L_39 - .L_38)
	.align		4
.L_38:
        /*004c*/ 	.word	index@(.nv.constant0._Z10bucket_addPiS_)
        /*0050*/ 	.short	0x0380
        /*0052*/ 	.short	0x0010


	//----- nvinfo : EIATTR_SW_WAR
	.align		4
.L_39:
        /*0054*/ 	.byte	0x04, 0x36
        /*0056*/ 	.short	(.L_41 - .L_40)
.L_40:
        /*0058*/ 	.word	0x00000008
.L_41:


//--------------------- .nv.callgraph             --------------------------
	.section	.nv.callgraph,"",@"SHT_CUDA_CALLGRAPH"
	.align	4
	.sectionentsize	8
	.align		4
        /*0000*/ 	.word	0x00000000
	.align		4
        /*0004*/ 	.word	0xffffffff
	.align		4
        /*0008*/ 	.word	0x00000000
	.align		4
        /*000c*/ 	.word	0xfffffffe
	.align		4
        /*0010*/ 	.word	0x00000000
	.align		4
        /*0014*/ 	.word	0xfffffffd
	.align		4
        /*0018*/ 	.word	0x00000000
	.align		4
        /*001c*/ 	.word	0xfffffffc


//--------------------- .nv.constant4             --------------------------
	.section	.nv.constant4,"a",@progbits
	.align	8
	.align		8
.nv.constant4:
        /*0000*/ 	.dword	bucket
	.align		8
        /*0008*/ 	.dword	end


//--------------------- .text._Z13bucket_removePiS_ii --------------------------
	.section	.text._Z13bucket_removePiS_ii,"ax",@progbits
	.align	128
        .global         _Z13bucket_removePiS_ii
        .type           _Z13bucket_removePiS_ii,@function
        .size           _Z13bucket_removePiS_ii,(.L_x_2 - _Z13bucket_removePiS_ii)
        .other          _Z13bucket_removePiS_ii,@"STO_CUDA_ENTRY STV_DEFAULT"
_Z13bucket_removePiS_ii:
.text._Z13bucket_removePiS_ii:
[----:B------:R-:W-:Y:S01]  /*0000*/  LDC R1, c[0x0][0x37c] ;  /* 0x0000df00ff017b82 */ /* 0x000fe20000000800 */
[----:B------:R-:W0:Y:S07]  /*0010*/  S2R R3, SR_TID.X ;  /* 0x0000000000037919 */ /* 0x000e2e0000002100 */
[----:B------:R-:W0:Y:S01]  /*0020*/  S2UR UR5, SR_CTAID.X ;  /* 0x00000000000579c3 */ /* 0x000e220000002500 */
[----:B------:R-:W1:Y:S07]  /*0030*/  LDCU UR6, c[0x0][0x394] ;  /* 0x00007280ff0677ac */ /* 0x000e6e0008000800 */
[----:B------:R-:W0:Y:S01]  /*0040*/  LDC R0, c[0x0][0x360] ;  /* 0x0000d800ff007b82 */ /* 0x000e220000000800 */
[----:B-1----:R-:W-:Y:S01]  /*0050*/  UIADD3 UR4, UPT, UPT, UR6, 0x32, URZ ;  /* 0x0000003206047890 */ /* 0x002fe2000fffe0ff */
[----:B0-----:R-:W-:-:S05]  /*0060*/  IMAD R0, R0, UR5, R3 ;  /* 0x0000000500007c24 */ /* 0x001fca000f8e0203 */
[----:B------:R-:W-:-:S13]  /*0070*/  ISETP.GE.AND P0, PT, R0, UR4, PT ;  /* 0x0000000400007c0c */ /* 0x000fda000bf06270 */
[----:B------:R-:W-:Y:S05]  /*0080*/  @P0 EXIT ;  /* 0x000000000000094d */ /* 0x000fea0003800000 */
[----:B------:R-:W0:Y:S01]  /*0090*/  LDC.64 R2, c[0x0][0x388] ;  /* 0x0000e200ff027b82 */ /* 0x000e220000000a00 */
[----:B------:R-:W1:Y:S01]  /*00a0*/  LDCU.64 UR4, c[0x0][0x358] ;  /* 0x00006b00ff0477ac */ /* 0x000e620008000a00 */
[----:B------:R-:W-:-:S06]  /*00b0*/  IADD3 R5, PT, PT, R0, UR6, RZ ;  /* 0x0000000600057c10 */ /* 0x000fcc000fffe0ff */
[----:B------:R-:W1:Y:S01]  /*00c0*/  LDC R7, c[0x0][0x390] ;  /* 0x0000e400ff077b82 */ /* 0x000e620000000800 */
[----:B0-----:R-:W-:-:S05]  /*00d0*/  IMAD.WIDE R2, R5, 0x4, R2 ;  /* 0x0000000405027825 */ /* 0x001fca00078e0202 */
[----:B-1----:R-:W-:Y:S01]  /*00e0*/  STG.E desc[UR4][R2.64], R7 ;  /* 0x0000000702007986 */ /* 0x002fe2000c101904 */
[----:B------:R-:W-:Y:S05]  /*00f0*/  EXIT ;  /* 0x000000000000794d */ /* 0x000fea0003800000 */
.L_x_0:
[----:B------:R-:W-:-:S00]  /*0100*/  BRA `(.L_x_0) ;  /* 0xfffffffc00fc7947 */ /* 0x000fc0000383ffff */
[----:B------:R-:W-:-:S00]  /*0110*/  NOP ;  /* 0x0000000000007918 */ /* 0x000fc00000000000 */
        /* <DEDUP_REMOVED lines=14> */
.L_x_2:


//--------------------- .text._Z10bucket_addPiS_  --------------------------
	.section	.text._Z10bucket_addPiS_,"ax",@progbits
	.align	128
        .global         _Z10bucket_addPiS_
        .type           _Z10bucket_addPiS_,@function
        .size           _Z10bucket_addPiS_,(.L_x_3 - _Z10bucket_addPiS_)
        .other          _Z10bucket_addPiS_,@"STO_CUDA_ENTRY STV_DEFAULT"
_Z10bucket_addPiS_:
.text._Z10bucket_addPiS_:
[----:B------:R-:W-:Y:S01]  /*0000*/  LDC R1, c[0x0][0x37c] ;  /* 0x0000df00ff017b82 */ /* 0x000fe20000000800 */
[----:B------:R-:W0:Y:S07]  /*0010*/  S2R R0, SR_TID.X ;  /* 0x0000000000007919 */ /* 0x000e2e0000002100 */
[----:B------:R-:W0:Y:S08]  /*0020*/  S2UR UR4, SR_CTAID.X ;  /* 0x00000000000479c3 */ /* 0x000e300000002500 */
[----:B------:R-:W0:Y:S02]  /*0030*/  LDC R5, c[0x0][0x360] ;  /* 0x0000d800ff057b82 */ /* 0x000e240000000800 */
[----:B0-----:R-:W-:-:S05]  /*0040*/  IMAD R5, R5, UR4, R0 ;  /* 0x0000000405057c24 */ /* 0x001fca000f8e0200 */
[----:B------:R-:W-:-:S13]  /*0050*/  ISETP.GT.AND P0, PT, R5, 0x31, PT ;  /* 0x000000310500780c */ /* 0x000fda0003f04270 */
[----:B------:R-:W-:Y:S05]  /*0060*/  @P0 EXIT ;  /* 0x000000000000094d */ /* 0x000fea0003800000 */
[----:B------:R-:W0:Y:S01]  /*0070*/  LDC.64 R2, c[0x0][0x388] ;  /* 0x0000e200ff027b82 */ /* 0x000e220000000a00 */
[----:B------:R-:W1:Y:S01]  /*0080*/  LDCU.64 UR4, c[0x0][0x358] ;  /* 0x00006b00ff0477ac */ /* 0x000e620008000a00 */
[----:B0-----:R-:W-:-:S06]  /*0090*/  IMAD.WIDE R2, R5, 0x4, R2 ;  /* 0x0000000405027825 */ /* 0x001fcc00078e0202 */
[----:B------:R-:W0:Y:S01]  /*00a0*/  LDC.64 R4, c[0x0][0x380] ;  /* 0x0000e000ff047b82 */ /* 0x000e220000000a00 */
[----:B-1----:R-:W0:Y:S01]  /*00b0*/  LDG.E R3, desc[UR4][R2.64] ;  /* 0x0000000402037981 */ /* 0x002e22000c1e1900 */
[----:B------:R-:W-:Y:S02]  /*00c0*/  HFMA2 R7, -RZ, RZ, 0, 5.9604644775390625e-08 ;  /* 0x00000001ff077431 */ /* 0x000fe400000001ff */
[----:B0-----:R-:W-:-:S05]  /*00d0*/  IMAD.WIDE R4, R3, 0x4, R4 ;  /* 0x0000000403047825 */ /* 0x001fca00078e0204 */
[----:B------:R-:W-:Y:S01]  /*00e0*/  REDG.E.ADD.STRONG.GPU desc[UR4][R4.64], R7 ;  /* 0x000000070400798e */ /* 0x000fe2000c12e104 */
[----:B------:R-:W-:Y:S05]  /*00f0*/  EXIT ;  /* 0x000000000000794d */ /* 0x000fea0003800000 */
.L_x_1:
        /* <DEDUP_REMOVED lines=16> */
.L_x_3:


//--------------------- .nv.shared.reserved.0     --------------------------
	.section	.nv.shared.reserved.0,"aw",@nobits
	.weak		__nv_reservedSMEM_offset_0_alias
	.size		__nv_reservedSMEM_offset_0_alias, 0, 64
	.other		__nv_reservedSMEM_offset_0_alias,@"STO_CUDA_RESERVED_SHARED STV_DEFAULT"
__nv_reservedSMEM_offset_0_alias:
	.zero		0
	.zero		64


//--------------------- .nv.global                --------------------------
	.section	.nv.global,"aw",@nobits
	.align	4
.nv.global:
	.type		end,@object
	.size		end,(bucket - end)
	.other		end,@"STV_DEFAULT STO_CUDA_MANAGED"
end:
	.zero		4
	.type		bucket,@object
	.size		bucket,(.L_0 - bucket)
	.other		bucket,@"STV_DEFAULT STO_CUDA_MANAGED"
bucket:
	.zero		20
.L_0:


//--------------------- .nv.constant0._Z13bucket_removePiS_ii --------------------------
	.section	.nv.constant0._Z13bucket_removePiS_ii,"a",@progbits
	.sectionflags	@""
	.align	4
.nv.constant0._Z13bucket_removePiS_ii:
	.zero		920


//--------------------- .nv.constant0._Z10bucket_addPiS_ --------------------------
	.section	.nv.constant0._Z10bucket_addPiS_,"a",@progbits
	.sectionflags	@""
	.align	4
.nv.constant0._Z10bucket_addPiS_:
	.zero		912


//--------------------- SYMBOLS --------------------------

	.type		.nv.reservedSmem.offset0,@object
	.size		.nv.reservedSmem.offset0,0x4
